//
// Generated by NVIDIA NVVM Compiler
//
// Compiler Build ID: CL-36424714
// Cuda compilation tools, release 13.0, V13.0.88
// Based on NVVM 20.0.0
//

.version 9.0
.target sm_100
.address_size 64

	// .globl	_Z12matmul_tiledPKfS0_Pfiii
// _ZZ12matmul_tiledPKfS0_PfiiiE2sA has been demoted
// _ZZ12matmul_tiledPKfS0_PfiiiE2sB has been demoted

.visible .entry _Z12matmul_tiledPKfS0_Pfiii(
	.param .u64 .ptr .align 1 _Z12matmul_tiledPKfS0_Pfiii_param_0,
	.param .u64 .ptr .align 1 _Z12matmul_tiledPKfS0_Pfiii_param_1,
	.param .u64 .ptr .align 1 _Z12matmul_tiledPKfS0_Pfiii_param_2,
	.param .u32 _Z12matmul_tiledPKfS0_Pfiii_param_3,
	.param .u32 _Z12matmul_tiledPKfS0_Pfiii_param_4,
	.param .u32 _Z12matmul_tiledPKfS0_Pfiii_param_5
)
{
	.reg .pred 	%p<26>;
	.reg .b32 	%r<63>;
	.reg .b32 	%f<181>;
	.reg .b64 	%rd<20>;
	// demoted variable
	.shared .align 4 .b8 _ZZ12matmul_tiledPKfS0_PfiiiE2sA[1024];
	// demoted variable
	.shared .align 4 .b8 _ZZ12matmul_tiledPKfS0_PfiiiE2sB[1024];
	ld.param.u64 	%rd5, [_Z12matmul_tiledPKfS0_Pfiii_param_0];
	ld.param.u64 	%rd6, [_Z12matmul_tiledPKfS0_Pfiii_param_1];
	ld.param.u32 	%r33, [_Z12matmul_tiledPKfS0_Pfiii_param_3];
	ld.param.u32 	%r34, [_Z12matmul_tiledPKfS0_Pfiii_param_4];
	ld.param.u32 	%r35, [_Z12matmul_tiledPKfS0_Pfiii_param_5];
	cvta.to.global.u64 	%rd1, %rd6;
	cvta.to.global.u64 	%rd2, %rd5;
	mov.u32 	%r36, %ctaid.y;
	shl.b32 	%r37, %r36, 4;
	mov.u32 	%r1, %tid.y;
	add.s32 	%r2, %r37, %r1;
	mov.u32 	%r38, %ctaid.x;
	shl.b32 	%r3, %r38, 4;
	mov.u32 	%r4, %tid.x;
	add.s32 	%r5, %r3, %r4;
	setp.lt.s32 	%p1, %r35, 1;
	mov.f32 	%f180, 0f00000000;
	@%p1 bra 	$L__BB0_19;
	add.s32 	%r6, %r35, 15;
	mul.lo.s32 	%r7, %r35, %r2;
	shl.b32 	%r40, %r1, 6;
	mov.u32 	%r41, _ZZ12matmul_tiledPKfS0_PfiiiE2sA;
	add.s32 	%r8, %r41, %r40;
	shl.b32 	%r42, %r4, 2;
	add.s32 	%r9, %r8, %r42;
	mov.u32 	%r43, _ZZ12matmul_tiledPKfS0_PfiiiE2sB;
	add.s32 	%r11, %r43, %r42;
	add.s32 	%r10, %r11, %r40;
	setp.lt.u32 	%p2, %r35, 17;
	mov.f32 	%f180, 0f00000000;
	mov.b32 	%r62, 0;
	@%p2 bra 	$L__BB0_13;
	shr.u32 	%r44, %r6, 4;
	and.b32  	%r45, %r44, 134217726;
	neg.s32 	%r61, %r45;
	add.s32 	%r46, %r1, 16;
	mad.lo.s32 	%r47, %r34, %r46, %r4;
	add.s32 	%r59, %r47, %r3;
	shl.b32 	%r14, %r34, 5;
	mad.lo.s32 	%r48, %r1, %r34, %r4;
	add.s32 	%r58, %r48, %r3;
	add.s32 	%r56, %r4, %r7;
	mov.f32 	%f180, 0f00000000;
	mov.u32 	%r57, %r4;
	mov.u32 	%r60, %r1;
$L__BB0_3:
	setp.ge.s32 	%p3, %r2, %r33;
	setp.ge.s32 	%p4, %r57, %r35;
	mul.wide.s32 	%rd7, %r56, 4;
	add.s64 	%rd3, %rd2, %rd7;
	mov.f32 	%f172, 0f00000000;
	or.pred  	%p5, %p3, %p4;
	@%p5 bra 	$L__BB0_5;
	ld.global.f32 	%f172, [%rd3];
$L__BB0_5:
	setp.ge.s32 	%p6, %r5, %r34;
	st.shared.f32 	[%r9], %f172;
	setp.ge.s32 	%p7, %r60, %r35;
	mov.f32 	%f173, 0f00000000;
	or.pred  	%p8, %p6, %p7;
	@%p8 bra 	$L__BB0_7;
	mul.wide.s32 	%rd8, %r58, 4;
	add.s64 	%rd9, %rd1, %rd8;
	ld.global.f32 	%f173, [%rd9];
$L__BB0_7:
	st.shared.f32 	[%r10], %f173;
	bar.sync 	0;
	ld.shared.f32 	%f27, [%r8];
	ld.shared.f32 	%f28, [%r11];
	fma.rn.f32 	%f29, %f27, %f28, %f180;
	ld.shared.f32 	%f30, [%r8+4];
	ld.shared.f32 	%f31, [%r11+64];
	fma.rn.f32 	%f32, %f30, %f31, %f29;
	ld.shared.f32 	%f33, [%r8+8];
	ld.shared.f32 	%f34, [%r11+128];
	fma.rn.f32 	%f35, %f33, %f34, %f32;
	ld.shared.f32 	%f36, [%r8+12];
	ld.shared.f32 	%f37, [%r11+192];
	fma.rn.f32 	%f38, %f36, %f37, %f35;
	ld.shared.f32 	%f39, [%r8+16];
	ld.shared.f32 	%f40, [%r11+256];
	fma.rn.f32 	%f41, %f39, %f40, %f38;
	ld.shared.f32 	%f42, [%r8+20];
	ld.shared.f32 	%f43, [%r11+320];
	fma.rn.f32 	%f44, %f42, %f43, %f41;
	ld.shared.f32 	%f45, [%r8+24];
	ld.shared.f32 	%f46, [%r11+384];
	fma.rn.f32 	%f47, %f45, %f46, %f44;
	ld.shared.f32 	%f48, [%r8+28];
	ld.shared.f32 	%f49, [%r11+448];
	fma.rn.f32 	%f50, %f48, %f49, %f47;
	ld.shared.f32 	%f51, [%r8+32];
	ld.shared.f32 	%f52, [%r11+512];
	fma.rn.f32 	%f53, %f51, %f52, %f50;
	ld.shared.f32 	%f54, [%r8+36];
	ld.shared.f32 	%f55, [%r11+576];
	fma.rn.f32 	%f56, %f54, %f55, %f53;
	ld.shared.f32 	%f57, [%r8+40];
	ld.shared.f32 	%f58, [%r11+640];
	fma.rn.f32 	%f59, %f57, %f58, %f56;
	ld.shared.f32 	%f60, [%r8+44];
	ld.shared.f32 	%f61, [%r11+704];
	fma.rn.f32 	%f62, %f60, %f61, %f59;
	ld.shared.f32 	%f63, [%r8+48];
	ld.shared.f32 	%f64, [%r11+768];
	fma.rn.f32 	%f65, %f63, %f64, %f62;
	ld.shared.f32 	%f66, [%r8+52];
	ld.shared.f32 	%f67, [%r11+832];
	fma.rn.f32 	%f68, %f66, %f67, %f65;
	ld.shared.f32 	%f69, [%r8+56];
	ld.shared.f32 	%f70, [%r11+896];
	fma.rn.f32 	%f71, %f69, %f70, %f68;
	ld.shared.f32 	%f72, [%r8+60];
	ld.shared.f32 	%f73, [%r11+960];
	fma.rn.f32 	%f6, %f72, %f73, %f71;
	bar.sync 	0;
	add.s32 	%r49, %r57, 16;
	setp.ge.s32 	%p10, %r49, %r35;
	mov.f32 	%f174, 0f00000000;
	or.pred  	%p11, %p3, %p10;
	@%p11 bra 	$L__BB0_9;
	ld.global.f32 	%f174, [%rd3+64];
$L__BB0_9:
	st.shared.f32 	[%r9], %f174;
	add.s32 	%r50, %r60, 16;
	setp.ge.s32 	%p13, %r50, %r35;
	mov.f32 	%f175, 0f00000000;
	or.pred  	%p14, %p6, %p13;
	@%p14 bra 	$L__BB0_11;
	mul.wide.s32 	%rd10, %r59, 4;
	add.s64 	%rd11, %rd1, %rd10;
	ld.global.f32 	%f175, [%rd11];
$L__BB0_11:
	st.shared.f32 	[%r10], %f175;
	bar.sync 	0;
	ld.shared.f32 	%f75, [%r8];
	ld.shared.f32 	%f76, [%r11];
	fma.rn.f32 	%f77, %f75, %f76, %f6;
	ld.shared.f32 	%f78, [%r8+4];
	ld.shared.f32 	%f79, [%r11+64];
	fma.rn.f32 	%f80, %f78, %f79, %f77;
	ld.shared.f32 	%f81, [%r8+8];
	ld.shared.f32 	%f82, [%r11+128];
	fma.rn.f32 	%f83, %f81, %f82, %f80;
	ld.shared.f32 	%f84, [%r8+12];
	ld.shared.f32 	%f85, [%r11+192];
	fma.rn.f32 	%f86, %f84, %f85, %f83;
	ld.shared.f32 	%f87, [%r8+16];
	ld.shared.f32 	%f88, [%r11+256];
	fma.rn.f32 	%f89, %f87, %f88, %f86;
	ld.shared.f32 	%f90, [%r8+20];
	ld.shared.f32 	%f91, [%r11+320];
	fma.rn.f32 	%f92, %f90, %f91, %f89;
	ld.shared.f32 	%f93, [%r8+24];
	ld.shared.f32 	%f94, [%r11+384];
	fma.rn.f32 	%f95, %f93, %f94, %f92;
	ld.shared.f32 	%f96, [%r8+28];
	ld.shared.f32 	%f97, [%r11+448];
	fma.rn.f32 	%f98, %f96, %f97, %f95;
	ld.shared.f32 	%f99, [%r8+32];
	ld.shared.f32 	%f100, [%r11+512];
	fma.rn.f32 	%f101, %f99, %f100, %f98;
	ld.shared.f32 	%f102, [%r8+36];
	ld.shared.f32 	%f103, [%r11+576];
	fma.rn.f32 	%f104, %f102, %f103, %f101;
	ld.shared.f32 	%f105, [%r8+40];
	ld.shared.f32 	%f106, [%r11+640];
	fma.rn.f32 	%f107, %f105, %f106, %f104;
	ld.shared.f32 	%f108, [%r8+44];
	ld.shared.f32 	%f109, [%r11+704];
	fma.rn.f32 	%f110, %f108, %f109, %f107;
	ld.shared.f32 	%f111, [%r8+48];
	ld.shared.f32 	%f112, [%r11+768];
	fma.rn.f32 	%f113, %f111, %f112, %f110;
	ld.shared.f32 	%f114, [%r8+52];
	ld.shared.f32 	%f115, [%r11+832];
	fma.rn.f32 	%f116, %f114, %f115, %f113;
	ld.shared.f32 	%f117, [%r8+56];
	ld.shared.f32 	%f118, [%r11+896];
	fma.rn.f32 	%f119, %f117, %f118, %f116;
	ld.shared.f32 	%f120, [%r8+60];
	ld.shared.f32 	%f121, [%r11+960];
	fma.rn.f32 	%f180, %f120, %f121, %f119;
	bar.sync 	0;
	add.s32 	%r61, %r61, 2;
	add.s32 	%r60, %r60, 32;
	add.s32 	%r59, %r59, %r14;
	add.s32 	%r58, %r58, %r14;
	add.s32 	%r57, %r57, 32;
	add.s32 	%r56, %r56, 32;
	setp.ne.s32 	%p15, %r61, 0;
	@%p15 bra 	$L__BB0_3;
	and.b32  	%r62, %r6, 2147483616;
$L__BB0_13:
	and.b32  	%r51, %r6, 16;
	setp.eq.s32 	%p16, %r51, 0;
	@%p16 bra 	$L__BB0_19;
	setp.ge.s32 	%p17, %r2, %r33;
	add.s32 	%r52, %r62, %r4;
	add.s32 	%r32, %r62, %r1;
	setp.ge.s32 	%p18, %r52, %r35;
	mov.f32 	%f178, 0f00000000;
	or.pred  	%p19, %p17, %p18;
	@%p19 bra 	$L__BB0_16;
	add.s32 	%r53, %r52, %r7;
	mul.wide.s32 	%rd12, %r53, 4;
	add.s64 	%rd13, %rd2, %rd12;
	ld.global.f32 	%f178, [%rd13];
$L__BB0_16:
	setp.ge.s32 	%p20, %r5, %r34;
	st.shared.f32 	[%r9], %f178;
	setp.ge.s32 	%p21, %r32, %r35;
	mov.f32 	%f179, 0f00000000;
	or.pred  	%p22, %p20, %p21;
	@%p22 bra 	$L__BB0_18;
	mad.lo.s32 	%r54, %r32, %r34, %r5;
	mul.wide.s32 	%rd14, %r54, 4;
	add.s64 	%rd15, %rd1, %rd14;
	ld.global.f32 	%f179, [%rd15];
$L__BB0_18:
	st.shared.f32 	[%r10], %f179;
	bar.sync 	0;
	ld.shared.f32 	%f124, [%r8];
	ld.shared.f32 	%f125, [%r11];
	fma.rn.f32 	%f126, %f124, %f125, %f180;
	ld.shared.f32 	%f127, [%r8+4];
	ld.shared.f32 	%f128, [%r11+64];
	fma.rn.f32 	%f129, %f127, %f128, %f126;
	ld.shared.f32 	%f130, [%r8+8];
	ld.shared.f32 	%f131, [%r11+128];
	fma.rn.f32 	%f132, %f130, %f131, %f129;
	ld.shared.f32 	%f133, [%r8+12];
	ld.shared.f32 	%f134, [%r11+192];
	fma.rn.f32 	%f135, %f133, %f134, %f132;
	ld.shared.f32 	%f136, [%r8+16];
	ld.shared.f32 	%f137, [%r11+256];
	fma.rn.f32 	%f138, %f136, %f137, %f135;
	ld.shared.f32 	%f139, [%r8+20];
	ld.shared.f32 	%f140, [%r11+320];
	fma.rn.f32 	%f141, %f139, %f140, %f138;
	ld.shared.f32 	%f142, [%r8+24];
	ld.shared.f32 	%f143, [%r11+384];
	fma.rn.f32 	%f144, %f142, %f143, %f141;
	ld.shared.f32 	%f145, [%r8+28];
	ld.shared.f32 	%f146, [%r11+448];
	fma.rn.f32 	%f147, %f145, %f146, %f144;
	ld.shared.f32 	%f148, [%r8+32];
	ld.shared.f32 	%f149, [%r11+512];
	fma.rn.f32 	%f150, %f148, %f149, %f147;
	ld.shared.f32 	%f151, [%r8+36];
	ld.shared.f32 	%f152, [%r11+576];
	fma.rn.f32 	%f153, %f151, %f152, %f150;
	ld.shared.f32 	%f154, [%r8+40];
	ld.shared.f32 	%f155, [%r11+640];
	fma.rn.f32 	%f156, %f154, %f155, %f153;
	ld.shared.f32 	%f157, [%r8+44];
	ld.shared.f32 	%f158, [%r11+704];
	fma.rn.f32 	%f159, %f157, %f158, %f156;
	ld.shared.f32 	%f160, [%r8+48];
	ld.shared.f32 	%f161, [%r11+768];
	fma.rn.f32 	%f162, %f160, %f161, %f159;
	ld.shared.f32 	%f163, [%r8+52];
	ld.shared.f32 	%f164, [%r11+832];
	fma.rn.f32 	%f165, %f163, %f164, %f162;
	ld.shared.f32 	%f166, [%r8+56];
	ld.shared.f32 	%f167, [%r11+896];
	fma.rn.f32 	%f168, %f166, %f167, %f165;
	ld.shared.f32 	%f169, [%r8+60];
	ld.shared.f32 	%f170, [%r11+960];
	fma.rn.f32 	%f180, %f169, %f170, %f168;
	bar.sync 	0;
$L__BB0_19:
	setp.ge.s32 	%p23, %r2, %r33;
	setp.ge.s32 	%p24, %r5, %r34;
	or.pred  	%p25, %p23, %p24;
	@%p25 bra 	$L__BB0_21;
	ld.param.u64 	%rd19, [_Z12matmul_tiledPKfS0_Pfiii_param_2];
	mad.lo.s32 	%r55, %r34, %r2, %r5;
	cvta.to.global.u64 	%rd16, %rd19;
	mul.wide.s32 	%rd17, %r55, 4;
	add.s64 	%rd18, %rd16, %rd17;
	st.global.f32 	[%rd18], %f180;
$L__BB0_21:
	ret;

}


// ===== COMPILED SASS (sm_100) =====

	.target	sm_100

	.elftype	@"ET_EXEC"


//--------------------- .note.nv.tkinfo           --------------------------
	.section	.note.nv.tkinfo,"",@"SHT_NOTE"
	.sectionflags	@"SHF_NOTE_NV_TKINFO"
	.tkinfo
        /*0018*/ 	.word	0x00000002
        /*0030*/ 	.string	""
        /*0030*/ 	.string	"ptxas"
        /*0030*/ 	.string	"Cuda compilation tools, release 13.0, V13.0.88"
        /*0030*/ 	.string	"Build cuda_13.0.r13.0/compiler.36424714_0"
        /*0030*/ 	.string	"-arch sm_100 -m 64 "



//--------------------- .note.nv.cuinfo           --------------------------
	.section	.note.nv.cuinfo,"",@"SHT_NOTE"
	.sectionflags	@"SHF_NOTE_NV_CUINFO"
        /*0018*/ 	.short	0x0002
        /*001a*/ 	.short	0x0064
        /*001c*/ 	.short	0x0082
	.zero		2


//--------------------- .nv.info                  --------------------------
	.section	.nv.info,"",@"SHT_CUDA_INFO"
	.align	4


	//----- nvinfo : EIATTR_REGCOUNT
	.align		4
        /*0000*/ 	.byte	0x04, 0x2f
        /*0002*/ 	.short	(.L_1 - .L_0)
	.align		4
.L_0:
        /*0004*/ 	.word	index@(_Z12matmul_tiledPKfS0_Pfiii)
        /*0008*/ 	.word	0x00000020


	//----- nvinfo : EIATTR_FRAME_SIZE
	.align		4
.L_1:
        /*000c*/ 	.byte	0x04, 0x11
        /*000e*/ 	.short	(.L_3 - .L_2)
	.align		4
.L_2:
        /*0010*/ 	.word	index@(_Z12matmul_tiledPKfS0_Pfiii)
        /*0014*/ 	.word	0x00000000


	//----- nvinfo : EIATTR_MIN_STACK_SIZE
	.align		4
.L_3:
        /*0018*/ 	.byte	0x04, 0x12
        /*001a*/ 	.short	(.L_5 - .L_4)
	.align		4
.L_4:
        /*001c*/ 	.word	index@(_Z12matmul_tiledPKfS0_Pfiii)
        /*0020*/ 	.word	0x00000000
.L_5:


//--------------------- .nv.compat                --------------------------
	.section	.nv.compat,"",@"SHT_CUDA_COMPAT_INFO"
	.align	4
        /*0000*/ 	.byte	0x02, 0x09, 0x00, 0x00, 0x02, 0x02, 0x01, 0x00, 0x02, 0x05, 0x05, 0x00, 0x03, 0x07, 0x01, 0x01
        /*0010*/ 	.byte	0x02, 0x03, 0x00, 0x00, 0x02, 0x06, 0x01, 0x00, 0x04, 0x0b, 0x08, 0x00, 0x09, 0x00, 0x00, 0x00
        /*0020*/ 	.byte	0x00, 0x00, 0x00, 0x00


//--------------------- .nv.info._Z12matmul_tiledPKfS0_Pfiii --------------------------
	.section	.nv.info._Z12matmul_tiledPKfS0_Pfiii,"",@"SHT_CUDA_INFO"
	.sectionflags	@""
	.align	4


	//----- nvinfo : EIATTR_CUDA_API_VERSION
	.align		4
        /*0000*/ 	.byte	0x04, 0x37
        /*0002*/ 	.short	(.L_7 - .L_6)
.L_6:
        /*0004*/ 	.word	0x00000082


	//----- nvinfo : EIATTR_KPARAM_INFO
	.align		4
.L_7:
        /*0008*/ 	.byte	0x04, 0x17
        /*000a*/ 	.short	(.L_9 - .L_8)
.L_8:
        /*000c*/ 	.word	0x00000000
        /*0010*/ 	.short	0x0005
        /*0012*/ 	.short	0x0020
        /*0014*/ 	.byte	0x00, 0xf0, 0x11, 0x00


	//----- nvinfo : EIATTR_KPARAM_INFO
	.align		4
.L_9:
        /*0018*/ 	.byte	0x04, 0x17
        /*001a*/ 	.short	(.L_11 - .L_10)
.L_10:
        /*001c*/ 	.word	0x00000000
        /*0020*/ 	.short	0x0004
        /*0022*/ 	.short	0x001c
        /*0024*/ 	.byte	0x00, 0xf0, 0x11, 0x00


	//----- nvinfo : EIATTR_KPARAM_INFO
	.align		4
.L_11:
        /*0028*/ 	.byte	0x04, 0x17
        /*002a*/ 	.short	(.L_13 - .L_12)
.L_12:
        /*002c*/ 	.word	0x00000000
        /*0030*/ 	.short	0x0003
        /*0032*/ 	.short	0x0018
        /*0034*/ 	.byte	0x00, 0xf0, 0x11, 0x00


	//----- nvinfo : EIATTR_KPARAM_INFO
	.align		4
.L_13:
        /*0038*/ 	.byte	0x04, 0x17
        /*003a*/ 	.short	(.L_15 - .L_14)
.L_14:
        /*003c*/ 	.word	0x00000000
        /*0040*/ 	.short	0x0002
        /*0042*/ 	.short	0x0010
        /*0044*/ 	.byte	0x00, 0xf5, 0x21, 0x00


	//----- nvinfo : EIATTR_KPARAM_INFO
	.align		4
.L_15:
        /*0048*/ 	.byte	0x04, 0x17
        /*004a*/ 	.short	(.L_17 - .L_16)
.L_16:
        /*004c*/ 	.word	0x00000000
        /*0050*/ 	.short	0x0001
        /*0052*/ 	.short	0x0008
        /*0054*/ 	.byte	0x00, 0xf5, 0x21, 0x00


	//----- nvinfo : EIATTR_KPARAM_INFO
	.align		4
.L_17:
        /*0058*/ 	.byte	0x04, 0x17
        /*005a*/ 	.short	(.L_19 - .L_18)
.L_18:
        /*005c*/ 	.word	0x00000000
        /*0060*/ 	.short	0x0000
        /*0062*/ 	.short	0x0000
        /*0064*/ 	.byte	0x00, 0xf5, 0x21, 0x00


	//----- nvinfo : EIATTR_SPARSE_MMA_MASK
	.align		4
.L_19:
        /*0068*/ 	.byte	0x03, 0x50
        /*006a*/ 	.short	0x0000


	//----- nvinfo : EIATTR_MAXREG_COUNT
	.align		4
        /*006c*/ 	.byte	0x03, 0x1b
        /*006e*/ 	.short	0x00ff


	//----- nvinfo : EIATTR_NUM_BARRIERS
	.align		4
        /*0070*/ 	.byte	0x02, 0x4c
        /*0072*/ 	.byte	0x01
	.zero		1


	//----- nvinfo : EIATTR_MERCURY_ISA_VERSION
	.align		4
        /*0074*/ 	.byte	0x03, 0x5f
        /*0076*/ 	.short	0x0101


	//----- nvinfo : EIATTR_VRC_CTA_INIT_COUNT
	.align		4
        /*0078*/ 	.byte	0x02, 0x4a
	.zero		1
	.zero		1


	//----- nvinfo : EIATTR_EXIT_INSTR_OFFSETS
	.align		4
        /*007c*/ 	.byte	0x04, 0x1c
        /*007e*/ 	.short	(.L_21 - .L_20)


	//   ....[0]....
.L_20:
        /*0080*/ 	.word	0x00000d80


	//   ....[1]....
        /*0084*/ 	.word	0x00000dd0


	//----- nvinfo : EIATTR_CBANK_PARAM_SIZE
	.align		4
.L_21:
        /*0088*/ 	.byte	0x03, 0x19
        /*008a*/ 	.short	0x0024


	//----- nvinfo : EIATTR_PARAM_CBANK
	.align		4
        /*008c*/ 	.byte	0x04, 0x0a
        /*008e*/ 	.short	(.L_23 - .L_22)
	.align		4
.L_22:
        /*0090*/ 	.word	index@(.nv.constant0._Z12matmul_tiledPKfS0_Pfiii)
        /*0094*/ 	.short	0x0380
        /*0096*/ 	.short	0x0024


	//----- nvinfo : EIATTR_SW_WAR
	.align		4
.L_23:
        /*0098*/ 	.byte	0x04, 0x36
        /*009a*/ 	.short	(.L_25 - .L_24)
.L_24:
        /*009c*/ 	.word	0x00000008
.L_25:


//--------------------- .nv.callgraph             --------------------------
	.section	.nv.callgraph,"",@"SHT_CUDA_CALLGRAPH"
	.align	4
	.sectionentsize	8
	.align		4
        /*0000*/ 	.word	0x00000000
	.align		4
        /*0004*/ 	.word	0xffffffff
	.align		4
        /*0008*/ 	.word	0x00000000
	.align		4
        /*000c*/ 	.word	0xfffffffe
	.align		4
        /*0010*/ 	.word	0x00000000
	.align		4
        /*0014*/ 	.word	0xfffffffd
	.align		4
        /*0018*/ 	.word	0x00000000
	.align		4
        /*001c*/ 	.word	0xfffffffc


//--------------------- .text._Z12matmul_tiledPKfS0_Pfiii --------------------------
	.section	.text._Z12matmul_tiledPKfS0_Pfiii,"ax",@progbits
	.align	128
        .global         _Z12matmul_tiledPKfS0_Pfiii
        .type           _Z12matmul_tiledPKfS0_Pfiii,@function
        .size           _Z12matmul_tiledPKfS0_Pfiii,(.L_x_4 - _Z12matmul_tiledPKfS0_Pfiii)
        .other          _Z12matmul_tiledPKfS0_Pfiii,@"STO_CUDA_ENTRY STV_DEFAULT"
_Z12matmul_tiledPKfS0_Pfiii:
.text._Z12matmul_tiledPKfS0_Pfiii:
[----:B------:R-:W-:Y:S01]  /*0000*/  LDC R1, c[0x0][0x37c] ;  /* 0x0000df00ff017b82 */ /* 0x000fe20000000800 */
[----:B------:R-:W0:Y:S01]  /*0010*/  S2R R3, SR_CTAID.Y ;  /* 0x0000000000037919 */ /* 0x000e220000002600 */
[----:B------:R-:W1:Y:S01]  /*0020*/  LDCU UR7, c[0x0][0x3a0] ;  /* 0x00007400ff0777ac */ /* 0x000e620008000800 */
[----:B------:R-:W-:Y:S01]  /*0030*/  HFMA2 R23, -RZ, RZ, 0, 0 ;  /* 0x00000000ff177431 */ /* 0x000fe200000001ff */
[----:B------:R-:W0:Y:S01]  /*0040*/  S2R R14, SR_TID.Y ;  /* 0x00000000000e7919 */ /* 0x000e220000002200 */
[----:B------:R-:W2:Y:S01]  /*0050*/  LDCU.64 UR8, c[0x0][0x358] ;  /* 0x00006b00ff0877ac */ /* 0x000ea20008000a00 */
[----:B------:R-:W3:Y:S01]  /*0060*/  S2R R6, SR_CTAID.X ;  /* 0x0000000000067919 */ /* 0x000ee20000002500 */
[----:B------:R-:W3:Y:S01]  /*0070*/  S2R R13, SR_TID.X ;  /* 0x00000000000d7919 */ /* 0x000ee20000002100 */
[----:B-1----:R-:W-:Y:S01]  /*0080*/  UISETP.GE.AND UP0, UPT, UR7, 0x1, UPT ;  /* 0x000000010700788c */ /* 0x002fe2000bf06270 */
[----:B0-----:R-:W-:Y:S02]  /*0090*/  LEA R0, R3, R14, 0x4 ;  /* 0x0000000e03007211 */ /* 0x001fe400078e20ff */
[----:B---3--:R-:W-:-:S06]  /*00a0*/  LEA R3, R6, R13, 0x4 ;  /* 0x0000000d06037211 */ /* 0x008fcc00078e20ff */
[----:B--2---:R-:W-:Y:S05]  /*00b0*/  BRA.U !UP0, `(.L_x_0) ;  /* 0x0000000d08247547 */ /* 0x004fea000b800000 */
[----:B------:R-:W0:Y:S01]  /*00c0*/  S2UR UR6, SR_CgaCtaId ;  /* 0x00000000000679c3 */ /* 0x000e220000008800 */
[----:B------:R-:W-:Y:S01]  /*00d0*/  UMOV UR4, 0x400 ;  /* 0x0000040000047882 */ /* 0x000fe20000000000 */
[----:B------:R-:W-:Y:S01]  /*00e0*/  UISETP.GE.U32.AND UP0, UPT, UR7, 0x11, UPT ;  /* 0x000000110700788c */ /* 0x000fe2000bf06070 */
[----:B------:R-:W-:Y:S01]  /*00f0*/  MOV R23, RZ ;  /* 0x000000ff00177202 */ /* 0x000fe20000000f00 */
[----:B------:R-:W-:Y:S02]  /*0100*/  UIADD3 UR5, UPT, UPT, UR4, 0x400, URZ ;  /* 0x0000040004057890 */ /* 0x000fe4000fffe0ff */
[----:B0-----:R-:W-:Y:S02]  /*0110*/  ULEA UR4, UR6, UR4, 0x18 ;  /* 0x0000000406047291 */ /* 0x001fe4000f8ec0ff */
[----:B------:R-:W-:Y:S02]  /*0120*/  ULEA UR5, UR6, UR5, 0x18 ;  /* 0x0000000506057291 */ /* 0x000fe4000f8ec0ff */
[----:B------:R-:W-:-:S02]  /*0130*/  UIADD3 UR6, UPT, UPT, UR7, 0xf, URZ ;  /* 0x0000000f07067890 */ /* 0x000fc4000fffe0ff */
[C---:B------:R-:W-:Y:S01]  /*0140*/  LEA R2, R14.reuse, UR4, 0x6 ;  /* 0x000000040e027c11 */ /* 0x040fe2000f8e30ff */
[----:B------:R-:W-:Y:S01]  /*0150*/  UMOV UR4, URZ ;  /* 0x000000ff00047c82 */ /* 0x000fe20008000000 */
[C---:B------:R-:W-:Y:S02]  /*0160*/  LEA R16, R13.reuse, UR5, 0x2 ;  /* 0x000000050d107c11 */ /* 0x040fe4000f8e10ff */
[----:B------:R-:W-:Y:S02]  /*0170*/  LEA R22, R13, R2, 0x2 ;  /* 0x000000020d167211 */ /* 0x000fe400078e10ff */
[----:B------:R-:W-:Y:S01]  /*0180*/  LEA R20, R14, R16, 0x6 ;  /* 0x000000100e147211 */ /* 0x000fe200078e30ff */
[----:B------:R-:W-:Y:S06]  /*0190*/  BRA.U !UP0, `(.L_x_1) ;  /* 0x0000000508fc7547 */ /* 0x000fec000b800000 */
[----:B------:R-:W0:Y:S01]  /*01a0*/  LDCU.64 UR10, c[0x0][0x398] ;  /* 0x00007300ff0a77ac */ /* 0x000e220008000a00 */
[----:B------:R-:W1:Y:S01]  /*01b0*/  LDC R12, c[0x0][0x39c] ;  /* 0x0000e700ff0c7b82 */ /* 0x000e620000000800 */
[----:B------:R-:W-:Y:S01]  /*01c0*/  IADD3 R4, PT, PT, R14, 0x10, RZ ;  /* 0x000000100e047810 */ /* 0x000fe20007ffe0ff */
[----:B------:R-:W-:Y:S01]  /*01d0*/  IMAD R18, R0, UR7, R13 ;  /* 0x0000000700127c24 */ /* 0x000fe2000f8e020d */
[----:B------:R-:W-:Y:S01]  /*01e0*/  USHF.R.U32.HI UR4, URZ, 0x4, UR6 ;  /* 0x00000004ff047899 */ /* 0x000fe20008011606 */
[----:B------:R-:W-:Y:S01]  /*01f0*/  MOV R23, RZ ;  /* 0x000000ff00177202 */ /* 0x000fe20000000f00 */
[----:B------:R-:W2:Y:S01]  /*0200*/  LDCU UR5, c[0x0][0x3a0] ;  /* 0x00007400ff0577ac */ /* 0x000ea20008000800 */
[----:B------:R-:W-:Y:S02]  /*0210*/  MOV R17, R13 ;  /* 0x0000000d00117202 */ /* 0x000fe40000000f00 */
[----:B------:R-:W3:Y:S01]  /*0220*/  LDC.64 R24, c[0x0][0x380] ;  /* 0x0000e000ff187b82 */ /* 0x000ee20000000a00 */
[----:B------:R-:W-:Y:S01]  /*0230*/  ULOP3.LUT UR4, UR4, 0x7fffffe, URZ, 0xc0, !UPT ;  /* 0x07fffffe04047892 */ /* 0x000fe2000f8ec0ff */
[----:B------:R-:W-:-:S03]  /*0240*/  MOV R15, R14 ;  /* 0x0000000e000f7202 */ /* 0x000fc60000000f00 */
[----:B------:R-:W-:Y:S01]  /*0250*/  UIADD3 UR4, UPT, UPT, -UR4, URZ, URZ ;  /* 0x000000ff04047290 */ /* 0x000fe2000fffe1ff */
[--C-:B0-----:R-:W-:Y:S01]  /*0260*/  IMAD R4, R4, UR11, R13.reuse ;  /* 0x0000000b04047c24 */ /* 0x101fe2000f8e020d */
[----:B------:R-:W-:Y:S01]  /*0270*/  ISETP.GE.AND P1, PT, R0, UR10, PT ;  /* 0x0000000a00007c0c */ /* 0x000fe2000bf26270 */
[----:B------:R-:W-:-:S03]  /*0280*/  IMAD R19, R14, UR11, R13 ;  /* 0x0000000b0e137c24 */ /* 0x000fc6000f8e020d */
[C---:B------:R-:W-:Y:S02]  /*0290*/  LEA R21, R6.reuse, R4, 0x4 ;  /* 0x0000000406157211 */ /* 0x040fe400078e20ff */
[----:B--2---:R-:W-:-:S07]  /*02a0*/  LEA R19, R6, R19, 0x4 ;  /* 0x0000001306137211 */ /* 0x004fce00078e20ff */
.L_x_2:
[----:B-1----:R-:W-:Y:S01]  /*02b0*/  ISETP.GE.AND P0, PT, R3, R12, PT ;  /* 0x0000000c0300720c */ /* 0x002fe20003f06270 */
[----:B------:R-:W-:Y:S01]  /*02c0*/  UMOV UR7, UR5 ;  /* 0x0000000500077c82 */ /* 0x000fe20008000000 */
[----:B------:R-:W-:Y:S01]  /*02d0*/  HFMA2 R6, -RZ, RZ, 0, 0 ;  /* 0x00000000ff067431 */ /* 0x000fe200000001ff */
[----:B------:R-:W-:Y:S01]  /*02e0*/  ISETP.GE.OR P2, PT, R17, UR7, P1 ;  /* 0x0000000711007c0c */ /* 0x000fe20008f46670 */
[----:B---3--:R-:W-:Y:S01]  /*02f0*/  IMAD.WIDE R26, R18, 0x4, R24 ;  /* 0x00000004121a7825 */ /* 0x008fe200078e0218 */
[----:B------:R-:W-:Y:S02]  /*0300*/  ISETP.GE.OR P3, PT, R15, UR7, P0 ;  /* 0x000000070f007c0c */ /* 0x000fe40008766670 */
[----:B------:R-:W-:-:S09]  /*0310*/  MOV R29, RZ ;  /* 0x000000ff001d7202 */ /* 0x000fd20000000f00 */
[----:B------:R-:W2:Y:S02]  /*0320*/  @!P2 LDG.E R29, desc[UR8][R26.64] ;  /* 0x000000081a1da981 */ /* 0x000ea4000c1e1900 */
[----:B------:R-:W0:Y:S02]  /*0330*/  @!P3 LDC.64 R4, c[0x0][0x388] ;  /* 0x0000e200ff04bb82 */ /* 0x000e240000000a00 */
[----:B0-----:R-:W-:-:S05]  /*0340*/  @!P3 IMAD.WIDE R4, R19, 0x4, R4 ;  /* 0x000000041304b825 */ /* 0x001fca00078e0204 */
[----:B------:R-:W3:Y:S04]  /*0350*/  @!P3 LDG.E R6, desc[UR8][R4.64] ;  /* 0x000000080406b981 */ /* 0x000ee8000c1e1900 */
[----:B--2---:R-:W-:Y:S04]  /*0360*/  STS [R22], R29 ;  /* 0x0000001d16007388 */ /* 0x004fe80000000800 */
[----:B---3--:R-:W-:Y:S01]  /*0370*/  STS [R20], R6 ;  /* 0x0000000614007388 */ /* 0x008fe20000000800 */
[----:B------:R-:W-:Y:S06]  /*0380*/  BAR.SYNC.DEFER_BLOCKING 0x0 ;  /* 0x0000000000007b1d */ /* 0x000fec0000010000 */
[----:B------:R-:W-:Y:S04]  /*0390*/  LDS R28, [R16] ;  /* 0x00000000101c7984 */ /* 0x000fe80000000800 */
[----:B------:R-:W0:Y:S04]  /*03a0*/  LDS.128 R8, [R2] ;  /* 0x0000000002087984 */ /* 0x000e280000000c00 */
[----:B------:R-:W1:Y:S04]  /*03b0*/  LDS R5, [R16+0x40] ;  /* 0x0000400010057984 */ /* 0x000e680000000800 */
[----:B------:R-:W2:Y:S04]  /*03c0*/  LDS R7, [R16+0x80] ;  /* 0x0000800010077984 */ /* 0x000ea80000000800 */
[----:B------:R-:W-:Y:S01]  /*03d0*/  LDS R29, [R16+0x140] ;  /* 0x00014000101d7984 */ /* 0x000fe20000000800 */
[----:B0-----:R-:W-:-:S03]  /*03e0*/  FFMA R28, R8, R28, R23 ;  /* 0x0000001c081c7223 */ /* 0x001fc60000000017 */
[----:B------:R-:W0:Y:S01]  /*03f0*/  LDS R8, [R16+0xc0] ;  /* 0x0000c00010087984 */ /* 0x000e220000000800 */
[----:B-1----:R-:W-:-:S03]  /*0400*/  FFMA R28, R5, R9, R28 ;  /* 0x00000009051c7223 */ /* 0x002fc6000000001c */
[----:B------:R-:W-:Y:S01]  /*0410*/  LDS R9, [R16+0x100] ;  /* 0x0001000010097984 */ /* 0x000fe20000000800 */
[----:B--2---:R-:W-:-:S03]  /*0420*/  FFMA R23, R7, R10, R28 ;  /* 0x0000000a07177223 */ /* 0x004fc6000000001c */
[----:B------:R-:W1:Y:S01]  /*0430*/  LDS.128 R4, [R2+0x10] ;  /* 0x0000100002047984 */ /* 0x000e620000000c00 */
[----:B0-----:R-:W-:-:S03]  /*0440*/  FFMA R23, R8, R11, R23 ;  /* 0x0000000b08177223 */ /* 0x001fc60000000017 */
[----:B------:R-:W0:Y:S01]  /*0450*/  LDS R11, [R16+0x180] ;  /* 0x00018000100b7984 */ /* 0x000e220000000800 */
[----:B-1----:R-:W-:-:S03]  /*0460*/  FFMA R8, R4, R9, R23 ;  /* 0x0000000904087223 */ /* 0x002fc60000000017 */
[----:B------:R-:W1:Y:S01]  /*0470*/  LDS R4, [R16+0x1c0] ;  /* 0x0001c00010047984 */ /* 0x000e620000000800 */
[----:B------:R-:W-:-:S03]  /*0480*/  FFMA R8, R29, R5, R8 ;  /* 0x000000051d087223 */ /* 0x000fc60000000008 */
[----:B------:R-:W-:Y:S04]  /*0490*/  LDS R5, [R16+0x200] ;  /* 0x0002000010057984 */ /* 0x000fe80000000800 */
[----:B------:R-:W-:Y:S01]  /*04a0*/  LDS R29, [R16+0x240] ;  /* 0x00024000101d7984 */ /* 0x000fe20000000800 */
[----:B0-----:R-:W-:-:S03]  /*04b0*/  FFMA R23, R11, R6, R8 ;  /* 0x000000060b177223 */ /* 0x001fc60000000008 */
[----:B------:R-:W0:Y:S01]  /*04c0*/  LDS.128 R8, [R2+0x20] ;  /* 0x0000200002087984 */ /* 0x000e220000000c00 */
[----:B-1----:R-:W-:-:S03]  /*04d0*/  FFMA R23, R4, R7, R23 ;  /* 0x0000000704177223 */ /* 0x002fc60000000017 */
[----:B------:R-:W1:Y:S01]  /*04e0*/  LDS R7, [R16+0x280] ;  /* 0x0002800010077984 */ /* 0x000e620000000800 */
[----:B0-----:R-:W-:-:S03]  /*04f0*/  FFMA R4, R8, R5, R23 ;  /* 0x0000000508047223 */ /* 0x001fc60000000017 */
[----:B------:R-:W0:Y:S01]  /*0500*/  LDS R8, [R16+0x2c0] ;  /* 0x0002c00010087984 */ /* 0x000e220000000800 */
[----:B------:R-:W-:-:S03]  /*0510*/  FFMA R4, R29, R9, R4 ;  /* 0x000000091d047223 */ /* 0x000fc60000000004 */
[----:B------:R-:W-:Y:S01]  /*0520*/  LDS R9, [R16+0x300] ;  /* 0x0003000010097984 */ /* 0x000fe20000000800 */
[----:B-1----:R-:W-:-:S03]  /*0530*/  FFMA R23, R7, R10, R4 ;  /* 0x0000000a07177223 */ /* 0x002fc60000000004 */
[----:B------:R-:W1:Y:S01]  /*0540*/  LDS.128 R4, [R2+0x30] ;  /* 0x0000300002047984 */ /* 0x000e620000000c00 */
[----:B------:R-:W-:Y:S02]  /*0550*/  HFMA2 R29, -RZ, RZ, 0, 0 ;  /* 0x00000000ff1d7431 */ /* 0x000fe400000001ff */
[----:B0-----:R-:W-:Y:S02]  /*0560*/  FFMA R11, R8, R11, R23 ;  /* 0x0000000b080b7223 */ /* 0x001fe40000000017 */
[----:B------:R-:W0:Y:S02]  /*0570*/  LDS R23, [R16+0x340] ;  /* 0x0003400010177984 */ /* 0x000e240000000800 */
[----:B-1----:R-:W-:Y:S02]  /*0580*/  FFMA R10, R4, R9, R11 ;  /* 0x00000009040a7223 */ /* 0x002fe4000000000b */
[----:B------:R-:W1:Y:S04]  /*0590*/  LDS R11, [R16+0x380] ;  /* 0x00038000100b7984 */ /* 0x000e680000000800 */
[----:B------:R-:W2:Y:S01]  /*05a0*/  LDS R4, [R16+0x3c0] ;  /* 0x0003c00010047984 */ /* 0x000ea20000000800 */
[----:B------:R-:W-:Y:S01]  /*05b0*/  IADD3 R8, PT, PT, R17, 0x10, RZ ;  /* 0x0000001011087810 */ /* 0x000fe20007ffe0ff */
[----:B------:R-:W-:Y:S03]  /*05c0*/  BAR.SYNC.DEFER_BLOCKING 0x0 ;  /* 0x0000000000007b1d */ /* 0x000fe60000010000 */
[----:B------:R-:W-:-:S13]  /*05d0*/  ISETP.GE.OR P2, PT, R8, UR7, P1 ;  /* 0x0000000708007c0c */ /* 0x000fda0008f46670 */
[----:B------:R-:W3:Y:S01]  /*05e0*/  @!P2 LDG.E R29, desc[UR8][R26.64+0x40] ;  /* 0x000040081a1da981 */ /* 0x000ee2000c1e1900 */
[----:B------:R-:W-:-:S04]  /*05f0*/  IADD3 R8, PT, PT, R15, 0x10, RZ ;  /* 0x000000100f087810 */ /* 0x000fc80007ffe0ff */
[----:B------:R-:W-:-:S13]  /*0600*/  ISETP.GE.OR P0, PT, R8, UR7, P0 ;  /* 0x0000000708007c0c */ /* 0x000fda0008706670 */
[----:B------:R-:W4:Y:S01]  /*0610*/  @!P0 LDC.64 R8, c[0x0][0x388] ;  /* 0x0000e200ff088b82 */ /* 0x000f220000000a00 */
[----:B---3--:R4:W-:Y:S02]  /*0620*/  STS [R22], R29 ;  /* 0x0000001d16007388 */ /* 0x0089e40000000800 */
[----:B----4-:R-:W-:Y:S01]  /*0630*/  @!P0 IMAD.WIDE R28, R21, 0x4, R8 ;  /* 0x00000004151c8825 */ /* 0x010fe200078e0208 */
[----:B------:R-:W-:-:S06]  /*0640*/  MOV R9, RZ ;  /* 0x000000ff00097202 */ /* 0x000fcc0000000f00 */
[----:B------:R-:W3:Y:S01]  /*0650*/  @!P0 LDG.E R9, desc[UR8][R28.64] ;  /* 0x000000081c098981 */ /* 0x000ee2000c1e1900 */
[----:B0-----:R-:W-:-:S04]  /*0660*/  FFMA R10, R23, R5, R10 ;  /* 0x00000005170a7223 */ /* 0x001fc8000000000a */
[----:B-1----:R-:W-:-:S04]  /*0670*/  FFMA R27, R11, R6, R10 ;  /* 0x000000060b1b7223 */ /* 0x002fc8000000000a */
[----:B--2---:R-:W-:Y:S01]  /*0680*/  FFMA R7, R4, R7, R27 ;  /* 0x0000000704077223 */ /* 0x004fe2000000001b */
[----:B------:R-:W-:-:S04]  /*0690*/  UIADD3 UR4, UPT, UPT, UR4, 0x2, URZ ;  /* 0x0000000204047890 */ /* 0x000fc8000fffe0ff */
[----:B------:R-:W-:Y:S01]  /*06a0*/  UISETP.NE.AND UP0, UPT, UR4, URZ, UPT ;  /* 0x000000ff0400728c */ /* 0x000fe2000bf05270 */
[----:B------:R-:W-:Y:S02]  /*06b0*/  IADD3 R18, PT, PT, R18, 0x20, RZ ;  /* 0x0000002012127810 */ /* 0x000fe40007ffe0ff */
[----:B------:R-:W-:Y:S02]  /*06c0*/  IADD3 R15, PT, PT, R15, 0x20, RZ ;  /* 0x000000200f0f7810 */ /* 0x000fe40007ffe0ff */
[----:B------:R-:W-:Y:S02]  /*06d0*/  IADD3 R17, PT, PT, R17, 0x20, RZ ;  /* 0x0000002011117810 */ /* 0x000fe40007ffe0ff */
[C---:B------:R-:W-:Y:S02]  /*06e0*/  LEA R19, R12.reuse, R19, 0x5 ;  /* 0x000000130c137211 */ /* 0x040fe400078e28ff */
[----:B------:R-:W-:Y:S01]  /*06f0*/  LEA R21, R12, R21, 0x5 ;  /* 0x000000150c157211 */ /* 0x000fe200078e28ff */
[----:B---3--:R-:W-:Y:S01]  /*0700*/  STS [R20], R9 ;  /* 0x0000000914007388 */ /* 0x008fe20000000800 */
[----:B------:R-:W-:Y:S06]  /*0710*/  BAR.SYNC.DEFER_BLOCKING 0x0 ;  /* 0x0000000000007b1d */ /* 0x000fec0000010000 */
[----:B------:R-:W-:Y:S04]  /*0720*/  LDS R5, [R16] ;  /* 0x0000000010057984 */ /* 0x000fe80000000800 */
[----:B------:R-:W0:Y:S04]  /*0730*/  LDS.128 R8, [R2] ;  /* 0x0000000002087984 */ /* 0x000e280000000c00 */
[----:B------:R-:W1:Y:S04]  /*0740*/  LDS R6, [R16+0x40] ;  /* 0x0000400010067984 */ /* 0x000e680000000800 */
[----:B------:R-:W2:Y:S04]  /*0750*/  LDS R23, [R16+0x80] ;  /* 0x0000800010177984 */ /* 0x000ea80000000800 */
[----:B------:R-:W3:Y:S04]  /*0760*/  LDS R26, [R16+0xc0] ;  /* 0x0000c000101a7984 */ /* 0x000ee80000000800 */
[----:B------:R-:W-:Y:S01]  /*0770*/  LDS R29, [R16+0x140] ;  /* 0x00014000101d7984 */ /* 0x000fe20000000800 */
[----:B0-----:R-:W-:-:S04]  /*0780*/  FFMA R8, R8, R5, R7 ;  /* 0x0000000508087223 */ /* 0x001fc80000000007 */
[----:B-1----:R-:W-:Y:S02]  /*0790*/  FFMA R6, R6, R9, R8 ;  /* 0x0000000906067223 */ /* 0x002fe40000000008 */
[----:B------:R-:W-:Y:S02]  /*07a0*/  LDS R9, [R16+0x100] ;  /* 0x0001000010097984 */ /* 0x000fe40000000800 */
[----:B--2---:R-:W-:Y:S02]  /*07b0*/  FFMA R27, R23, R10, R6 ;  /* 0x0000000a171b7223 */ /* 0x004fe40000000006 */
[----:B------:R-:W0:Y:S04]  /*07c0*/  LDS.128 R4, [R2+0x10] ;  /* 0x0000100002047984 */ /* 0x000e280000000c00 */
[----:B------:R-:W1:Y:S01]  /*07d0*/  LDS R23, [R16+0x180] ;  /* 0x0001800010177984 */ /* 0x000e620000000800 */
[----:B---3--:R-:W-:-:S03]  /*07e0*/  FFMA R11, R26, R11, R27 ;  /* 0x0000000b1a0b7223 */ /* 0x008fc6000000001b */
[----:B------:R-:W2:Y:S01]  /*07f0*/  LDS R26, [R16+0x1c0] ;  /* 0x0001c000101a7984 */ /* 0x000ea20000000800 */
[----:B0-----:R-:W-:-:S03]  /*0800*/  FFMA R4, R4, R9, R11 ;  /* 0x0000000904047223 */ /* 0x001fc6000000000b */
[----:B------:R-:W-:Y:S01]  /*0810*/  LDS.128 R8, [R2+0x20] ;  /* 0x0000200002087984 */ /* 0x000fe20000000c00 */
[----:B------:R-:W-:-:S03]  /*0820*/  FFMA R4, R29, R5, R4 ;  /* 0x000000051d047223 */ /* 0x000fc60000000004 */
[----:B------:R-:W0:Y:S04]  /*0830*/  LDS R5, [R16+0x200] ;  /* 0x0002000010057984 */ /* 0x000e280000000800 */
[----:B------:R-:W3:Y:S01]  /*0840*/  LDS R29, [R16+0x240] ;  /* 0x00024000101d7984 */ /* 0x000ee20000000800 */
[----:B-1----:R-:W-:-:S03]  /*0850*/  FFMA R27, R23, R6, R4 ;  /* 0x00000006171b7223 */ /* 0x002fc60000000004 */
[----:B------:R-:W1:Y:S01]  /*0860*/  LDS R23, [R16+0x280] ;  /* 0x0002800010177984 */ /* 0x000e620000000800 */
[----:B--2---:R-:W-:-:S03]  /*0870*/  FFMA R7, R26, R7, R27 ;  /* 0x000000071a077223 */ /* 0x004fc6000000001b */
[----:B------:R-:W2:Y:S04]  /*0880*/  LDS R26, [R16+0x2c0] ;  /* 0x0002c000101a7984 */ /* 0x000ea80000000800 */
[----:B------:R-:W-:Y:S01]  /*0890*/  LDS R27, [R16+0x340] ;  /* 0x00034000101b7984 */ /* 0x000fe20000000800 */
[----:B0-----:R-:W-:-:S03]  /*08a0*/  FFMA R8, R8, R5, R7 ;  /* 0x0000000508087223 */ /* 0x001fc60000000007 */
[----:B------:R-:W-:Y:S01]  /*08b0*/  LDS.128 R4, [R2+0x30] ;  /* 0x0000300002047984 */ /* 0x000fe20000000c00 */
[----:B---3--:R-:W-:-:S03]  /*08c0*/  FFMA R8, R29, R9, R8 ;  /* 0x000000091d087223 */ /* 0x008fc60000000008 */
[----:B------:R-:W0:Y:S01]  /*08d0*/  LDS R9, [R16+0x300] ;  /* 0x0003000010097984 */ /* 0x000e220000000800 */
[----:B-1----:R-:W-:-:S03]  /*08e0*/  FFMA R23, R23, R10, R8 ;  /* 0x0000000a17177223 */ /* 0x002fc60000000008 */
[----:B------:R-:W1:Y:S01]  /*08f0*/  LDS R8, [R16+0x380] ;  /* 0x0003800010087984 */ /* 0x000e620000000800 */
[----:B--2---:R-:W-:-:S03]  /*0900*/  FFMA R11, R26, R11, R23 ;  /* 0x0000000b1a0b7223 */ /* 0x004fc60000000017 */
[----:B------:R-:W2:Y:S01]  /*0910*/  LDS R23, [R16+0x3c0] ;  /* 0x0003c00010177984 */ /* 0x000ea20000000800 */
[----:B0-----:R-:W-:-:S04]  /*0920*/  FFMA R4, R4, R9, R11 ;  /* 0x0000000904047223 */ /* 0x001fc8000000000b */
[----:B------:R-:W-:-:S04]  /*0930*/  FFMA R5, R27, R5, R4 ;  /* 0x000000051b057223 */ /* 0x000fc80000000004 */
[----:B-1----:R-:W-:-:S04]  /*0940*/  FFMA R6, R8, R6, R5 ;  /* 0x0000000608067223 */ /* 0x002fc80000000005 */
[----:B--2---:R-:W-:Y:S01]  /*0950*/  FFMA R23, R23, R7, R6 ;  /* 0x0000000717177223 */ /* 0x004fe20000000006 */
[----:B------:R-:W-:Y:S06]  /*0960*/  BAR.SYNC.DEFER_BLOCKING 0x0 ;  /* 0x0000000000007b1d */ /* 0x000fec0000010000 */
[----:B------:R-:W-:Y:S05]  /*0970*/  BRA.U UP0, `(.L_x_2) ;  /* 0xfffffff9004c7547 */ /* 0x000fea000b83ffff */
[----:B------:R-:W-:-:S12]  /*0980*/  ULOP3.LUT UR4, UR6, 0x7fffffe0, URZ, 0xc0, !UPT ;  /* 0x7fffffe006047892 */ /* 0x000fd8000f8ec0ff */
.L_x_1:
[----:B------:R-:W-:-:S09]  /*0990*/  ULOP3.LUT UP0, URZ, UR6, 0x10, URZ, 0xc0, !UPT ;  /* 0x0000001006ff7892 */ /* 0x000fd2000f80c0ff */
[----:B------:R-:W-:Y:S05]  /*09a0*/  BRA.U !UP0, `(.L_x_0) ;  /* 0x0000000108e87547 */ /* 0x000fea000b800000 */
[----:B------:R-:W0:Y:S01]  /*09b0*/  LDCU UR5, c[0x0][0x398] ;  /* 0x00007300ff0577ac */ /* 0x000e220008000800 */
[----:B------:R-:W-:Y:S01]  /*09c0*/  IADD3 R7, PT, PT, R13, UR4, RZ ;  /* 0x000000040d077c10 */ /* 0x000fe2000fffe0ff */
[----:B------:R-:W-:Y:S01]  /*09d0*/  HFMA2 R15, -RZ, RZ, 0, 0 ;  /* 0x00000000ff0f7431 */ /* 0x000fe200000001ff */
[----:B------:R-:W-:Y:S01]  /*09e0*/  IADD3 R14, PT, PT, R14, UR4, RZ ;  /* 0x000000040e0e7c10 */ /* 0x000fe2000fffe0ff */
[----:B------:R-:W1:Y:S01]  /*09f0*/  LDCU UR6, c[0x0][0x39c] ;  /* 0x00007380ff0677ac */ /* 0x000e620008000800 */
[----:B------:R-:W-:Y:S02]  /*0a00*/  ISETP.GE.AND P0, PT, R7, UR7, PT ;  /* 0x0000000707007c0c */ /* 0x000fe4000bf06270 */
[----:B------:R-:W-:Y:S02]  /*0a10*/  ISETP.GE.AND P1, PT, R14, UR7, PT ;  /* 0x000000070e007c0c */ /* 0x000fe4000bf26270 */
[----:B------:R-:W-:Y:S02]  /*0a20*/  MOV R25, RZ ;  /* 0x000000ff00197202 */ /* 0x000fe40000000f00 */
[----:B0-----:R-:W-:-:S02]  /*0a30*/  ISETP.GE.OR P0, PT, R0, UR5, P0 ;  /* 0x0000000500007c0c */ /* 0x001fc40008706670 */
[----:B-1----:R-:W-:-:S11]  /*0a40*/  ISETP.GE.OR P1, PT, R3, UR6, P1 ;  /* 0x0000000603007c0c */ /* 0x002fd60008f26670 */
[----:B------:R-:W0:Y:S01]  /*0a50*/  @!P0 LDC.64 R8, c[0x0][0x380] ;  /* 0x0000e000ff088b82 */ /* 0x000e220000000a00 */
[----:B------:R-:W-:Y:S02]  /*0a60*/  @!P0 IMAD R7, R0, UR7, R7 ;  /* 0x0000000700078c24 */ /* 0x000fe4000f8e0207 */
[----:B------:R-:W-:-:S05]  /*0a70*/  @!P1 IMAD R13, R14, UR6, R3 ;  /* 0x000000060e0d9c24 */ /* 0x000fca000f8e0203 */
[----:B------:R-:W1:Y:S01]  /*0a80*/  @!P1 LDC.64 R4, c[0x0][0x388] ;  /* 0x0000e200ff049b82 */ /* 0x000e620000000a00 */
[----:B0-----:R-:W-:-:S05]  /*0a90*/  @!P0 IMAD.WIDE R8, R7, 0x4, R8 ;  /* 0x0000000407088825 */ /* 0x001fca00078e0208 */
[----:B------:R-:W2:Y:S01]  /*0aa0*/  @!P0 LDG.E R15, desc[UR8][R8.64] ;  /* 0x00000008080f8981 */ /* 0x000ea2000c1e1900 */
[----:B-1----:R-:W-:-:S05]  /*0ab0*/  @!P1 IMAD.WIDE R12, R13, 0x4, R4 ;  /* 0x000000040d0c9825 */ /* 0x002fca00078e0204 */
        /* <DEDUP_REMOVED lines=8> */
[----:B------:R-:W3:Y:S04]  /*0b40*/  LDS R26, [R16+0xc0] ;  /* 0x0000c000101a7984 */ /* 0x000ee80000000800 */
[----:B------:R-:W-:Y:S04]  /*0b50*/  LDS R17, [R16+0x100] ;  /* 0x0001000010117984 */ /* 0x000fe80000000800 */
[----:B------:R-:W4:Y:S04]  /*0b60*/  LDS.128 R8, [R2+0x10] ;  /* 0x0000100002087984 */ /* 0x000f280000000c00 */
[----:B------:R-:W5:Y:S04]  /*0b70*/  LDS R18, [R16+0x140] ;  /* 0x0001400010127984 */ /* 0x000f680000000800 */
[----:B------:R-:W5:Y:S04]  /*0b80*/  LDS R19, [R16+0x180] ;  /* 0x0001800010137984 */ /* 0x000f680000000800 */
[----:B------:R-:W5:Y:S04]  /*0b90*/  LDS R24, [R16+0x1c0] ;  /* 0x0001c00010187984 */ /* 0x000f680000000800 */
[----:B------:R-:W-:Y:S01]  /*0ba0*/  LDS R25, [R16+0x200] ;  /* 0x0002000010197984 */ /* 0x000fe20000000800 */
[----:B0-----:R-:W-:-:S03]  /*0bb0*/  FFMA R20, R4, R14, R23 ;  /* 0x0000000e04147223 */ /* 0x001fc60000000017 */
[----:B------:R-:W0:Y:S01]  /*0bc0*/  LDS.128 R12, [R2+0x20] ;  /* 0x00002000020c7984 */ /* 0x000e220000000c00 */
[----:B-1----:R-:W-:-:S03]  /*0bd0*/  FFMA R20, R27, R5, R20 ;  /* 0x000000051b147223 */ /* 0x002fc60000000014 */
[----:B------:R-:W1:Y:S01]  /*0be0*/  LDS R4, [R16+0x240] ;  /* 0x0002400010047984 */ /* 0x000e620000000800 */
[----:B--2---:R-:W-:-:S03]  /*0bf0*/  FFMA R21, R21, R6, R20 ;  /* 0x0000000615157223 */ /* 0x004fc60000000014 */
[----:B------:R-:W2:Y:S04]  /*0c00*/  LDS R5, [R16+0x280] ;  /* 0x0002800010057984 */ /* 0x000ea80000000800 */
[----:B------:R-:W2:Y:S01]  /*0c10*/  LDS R6, [R16+0x2c0] ;  /* 0x0002c00010067984 */ /* 0x000ea20000000800 */
[----:B---3--:R-:W-:-:S03]  /*0c20*/  FFMA R27, R26, R7, R21 ;  /* 0x000000071a1b7223 */ /* 0x008fc60000000015 */
[----:B------:R-:W-:Y:S04]  /*0c30*/  LDS R7, [R16+0x300] ;  /* 0x0003000010077984 */ /* 0x000fe80000000800 */
[----:B------:R-:W3:Y:S01]  /*0c40*/  LDS.128 R20, [R2+0x30] ;  /* 0x0000300002147984 */ /* 0x000ee20000000c00 */
[----:B----4-:R-:W-:-:S03]  /*0c50*/  FFMA R27, R8, R17, R27 ;  /* 0x00000011081b7223 */ /* 0x010fc6000000001b */
[----:B------:R-:W4:Y:S04]  /*0c60*/  LDS R26, [R16+0x340] ;  /* 0x00034000101a7984 */ /* 0x000f280000000800 */
[----:B------:R-:W4:Y:S01]  /*0c70*/  LDS R17, [R16+0x380] ;  /* 0x0003800010117984 */ /* 0x000f220000000800 */
[----:B-----5:R-:W-:-:S03]  /*0c80*/  FFMA R18, R18, R9, R27 ;  /* 0x0000000912127223 */ /* 0x020fc6000000001b */
[----:B------:R-:W5:Y:S01]  /*0c90*/  LDS R8, [R16+0x3c0] ;  /* 0x0003c00010087984 */ /* 0x000f620000000800 */
[----:B------:R-:W-:-:S04]  /*0ca0*/  FFMA R19, R19, R10, R18 ;  /* 0x0000000a13137223 */ /* 0x000fc80000000012 */
[----:B------:R-:W-:-:S04]  /*0cb0*/  FFMA R11, R24, R11, R19 ;  /* 0x0000000b180b7223 */ /* 0x000fc80000000013 */
[----:B0-----:R-:W-:-:S04]  /*0cc0*/  FFMA R11, R12, R25, R11 ;  /* 0x000000190c0b7223 */ /* 0x001fc8000000000b */
[----:B-1----:R-:W-:-:S04]  /*0cd0*/  FFMA R4, R4, R13, R11 ;  /* 0x0000000d04047223 */ /* 0x002fc8000000000b */
[----:B--2---:R-:W-:-:S04]  /*0ce0*/  FFMA R5, R5, R14, R4 ;  /* 0x0000000e05057223 */ /* 0x004fc80000000004 */
[----:B------:R-:W-:-:S04]  /*0cf0*/  FFMA R5, R6, R15, R5 ;  /* 0x0000000f06057223 */ /* 0x000fc80000000005 */
[----:B---3--:R-:W-:-:S04]  /*0d00*/  FFMA R5, R20, R7, R5 ;  /* 0x0000000714057223 */ /* 0x008fc80000000005 */
[----:B----4-:R-:W-:-:S04]  /*0d10*/  FFMA R26, R26, R21, R5 ;  /* 0x000000151a1a7223 */ /* 0x010fc80000000005 */
[----:B------:R-:W-:-:S04]  /*0d20*/  FFMA R17, R17, R22, R26 ;  /* 0x0000001611117223 */ /* 0x000fc8000000001a */
[----:B-----5:R-:W-:Y:S01]  /*0d30*/  FFMA R23, R8, R23, R17 ;  /* 0x0000001708177223 */ /* 0x020fe20000000011 */
[----:B------:R-:W-:Y:S06]  /*0d40*/  BAR.SYNC.DEFER_BLOCKING 0x0 ;  /* 0x0000000000007b1d */ /* 0x000fec0000010000 */
.L_x_0:
[----:B------:R-:W0:Y:S02]  /*0d50*/  LDCU.64 UR4, c[0x0][0x398] ;  /* 0x00007300ff0477ac */ /* 0x000e240008000a00 */
[----:B0-----:R-:W-:-:S04]  /*0d60*/  ISETP.GE.AND P0, PT, R3, UR5, PT ;  /* 0x0000000503007c0c */ /* 0x001fc8000bf06270 */
[----:B------:R-:W-:-:S13]  /*0d70*/  ISETP.GE.OR P0, PT, R0, UR4, P0 ;  /* 0x0000000400007c0c */ /* 0x000fda0008706670 */
[----:B------:R-:W-:Y:S05]  /*0d80*/  @P0 EXIT ;  /* 0x000000000000094d */ /* 0x000fea0003800000 */
[----:B------:R-:W0:Y:S01]  /*0d90*/  LDC.64 R4, c[0x0][0x390] ;  /* 0x0000e400ff047b82 */ /* 0x000e220000000a00 */
[----:B------:R-:W-:-:S04]  /*0da0*/  IMAD R3, R0, UR5, R3 ;  /* 0x0000000500037c24 */ /* 0x000fc8000f8e0203 */
[----:B0-----:R-:W-:-:S05]  /*0db0*/  IMAD.WIDE R2, R3, 0x4, R4 ;  /* 0x0000000403027825 */ /* 0x001fca00078e0204 */
[----:B------:R-:W-:Y:S01]  /*0dc0*/  STG.E desc[UR8][R2.64], R23 ;  /* 0x0000001702007986 */ /* 0x000fe2000c101908 */
[----:B------:R-:W-:Y:S05]  /*0dd0*/  EXIT ;  /* 0x000000000000794d */ /* 0x000fea0003800000 */
.L_x_3:
[----:B------:R-:W-:-:S00]  /*0de0*/  BRA `(.L_x_3) ;  /* 0xfffffffc00fc7947 */ /* 0x000fc0000383ffff */
[----:B------:R-:W-:-:S00]  /*0df0*/  NOP ;  /* 0x0000000000007918 */ /* 0x000fc00000000000 */
        /* <DEDUP_REMOVED lines=8> */
.L_x_4:


//--------------------- .nv.shared._Z12matmul_tiledPKfS0_Pfiii --------------------------
	.section	.nv.shared._Z12matmul_tiledPKfS0_Pfiii,"aw",@nobits
	.sectionflags	@""
	.align	4
.nv.shared._Z12matmul_tiledPKfS0_Pfiii:
	.zero		3072


//--------------------- .nv.shared.reserved.0     --------------------------
	.section	.nv.shared.reserved.0,"aw",@nobits
	.weak		__nv_reservedSMEM_offset_0_alias
	.size		__nv_reservedSMEM_offset_0_alias, 0, 64
	.other		__nv_reservedSMEM_offset_0_alias,@"STO_CUDA_RESERVED_SHARED STV_DEFAULT"
__nv_reservedSMEM_offset_0_alias:
	.zero		0
	.zero		64


//--------------------- .nv.constant0._Z12matmul_tiledPKfS0_Pfiii --------------------------
	.section	.nv.constant0._Z12matmul_tiledPKfS0_Pfiii,"a",@progbits
	.sectionflags	@""
	.align	4
.nv.constant0._Z12matmul_tiledPKfS0_Pfiii:
	.zero		932


//--------------------- SYMBOLS --------------------------

	.type		.nv.reservedSmem.offset0,@object
	.size		.nv.reservedSmem.offset0,0x4
	.type		.nv.reservedSmem.cap,@object
	.size		.nv.reservedSmem.cap,0x4
